//
// Generated by NVIDIA NVVM Compiler
//
// Compiler Build ID: CL-36424714
// Cuda compilation tools, release 13.0, V13.0.88
// Based on NVVM 20.0.0
//

.version 9.0
.target sm_100
.address_size 64

	// .globl	_Z11kernel_srcpPf

.visible .entry _Z11kernel_srcpPf(
	.param .u64 .ptr .align 1 _Z11kernel_srcpPf_param_0
)
{
	.reg .b32 	%f<3>;
	.reg .b64 	%rd<3>;

	ld.param.u64 	%rd1, [_Z11kernel_srcpPf_param_0];
	cvta.to.global.u64 	%rd2, %rd1;
	ld.global.f32 	%f1, [%rd2];
	rcp.rn.f32 	%f2, %f1;
	st.global.f32 	[%rd2], %f2;
	ret;

}
	// .globl	_Z13kernel_stanhviPf
.visible .entry _Z13kernel_stanhviPf(
	.param .u32 _Z13kernel_stanhviPf_param_0,
	.param .u64 .ptr .align 1 _Z13kernel_stanhviPf_param_1
)
{
	.reg .pred 	%p<4>;
	.reg .b32 	%r<6>;
	.reg .b32 	%f<17>;
	.reg .b64 	%rd<5>;

	ld.param.u32 	%r2, [_Z13kernel_stanhviPf_param_0];
	ld.param.u64 	%rd1, [_Z13kernel_stanhviPf_param_1];
	mov.u32 	%r3, %ctaid.x;
	mov.u32 	%r4, %ntid.x;
	mov.u32 	%r5, %tid.x;
	mad.lo.s32 	%r1, %r3, %r4, %r5;
	setp.ge.s32 	%p1, %r1, %r2;
	@%p1 bra 	$L__BB1_2;
	cvta.to.global.u64 	%rd2, %rd1;
	mul.wide.s32 	%rd3, %r1, 4;
	add.s64 	%rd4, %rd2, %rd3;
	ld.global.f32 	%f1, [%rd4];
	abs.f32 	%f2, %f1;
	mul.f32 	%f3, %f2, 0f4038AA3B;
	ex2.approx.ftz.f32 	%f4, %f3;
	add.f32 	%f5, %f4, 0f3F800000;
	rcp.approx.ftz.f32 	%f6, %f5;
	fma.rn.f32 	%f7, %f6, 0fC0000000, 0f3F800000;
	setp.ge.f32 	%p2, %f2, 0f41102CB4;
	selp.f32 	%f8, 0f3F800000, %f7, %p2;
	copysign.f32 	%f9, %f1, %f8;
	mul.f32 	%f10, %f1, %f1;
	fma.rn.f32 	%f11, %f10, 0f3C80F082, 0fBD563CAE;
	fma.rn.f32 	%f12, %f11, %f10, 0f3E085941;
	fma.rn.f32 	%f13, %f12, %f10, 0fBEAAA9ED;
	fma.rn.f32 	%f14, %f13, %f10, 0f00000000;
	fma.rn.f32 	%f15, %f14, %f1, %f1;
	setp.ge.f32 	%p3, %f2, 0f3F19999A;
	selp.f32 	%f16, %f9, %f15, %p3;
	st.global.f32 	[%rd4], %f16;
$L__BB1_2:
	ret;

}
	// .globl	_Z20kernel_srandv_helperiPKfS0_Pf
.visible .entry _Z20kernel_srandv_helperiPKfS0_Pf(
	.param .u32 _Z20kernel_srandv_helperiPKfS0_Pf_param_0,
	.param .u64 .ptr .align 1 _Z20kernel_srandv_helperiPKfS0_Pf_param_1,
	.param .u64 .ptr .align 1 _Z20kernel_srandv_helperiPKfS0_Pf_param_2,
	.param .u64 .ptr .align 1 _Z20kernel_srandv_helperiPKfS0_Pf_param_3
)
{
	.reg .pred 	%p<2>;
	.reg .b32 	%r<6>;
	.reg .b32 	%f<6>;
	.reg .b64 	%rd<9>;

	ld.param.u32 	%r2, [_Z20kernel_srandv_helperiPKfS0_Pf_param_0];
	ld.param.u64 	%rd1, [_Z20kernel_srandv_helperiPKfS0_Pf_param_1];
	ld.param.u64 	%rd2, [_Z20kernel_srandv_helperiPKfS0_Pf_param_2];
	ld.param.u64 	%rd3, [_Z20kernel_srandv_helperiPKfS0_Pf_param_3];
	mov.u32 	%r3, %ctaid.x;
	mov.u32 	%r4, %ntid.x;
	mov.u32 	%r5, %tid.x;
	mad.lo.s32 	%r1, %r3, %r4, %r5;
	setp.ge.s32 	%p1, %r1, %r2;
	@%p1 bra 	$L__BB2_2;
	cvta.to.global.u64 	%rd4, %rd3;
	cvta.to.global.u64 	%rd5, %rd2;
	cvta.to.global.u64 	%rd6, %rd1;
	mul.wide.s32 	%rd7, %r1, 4;
	add.s64 	%rd8, %rd4, %rd7;
	ld.global.f32 	%f1, [%rd8];
	ld.global.f32 	%f2, [%rd5];
	ld.global.f32 	%f3, [%rd6];
	sub.f32 	%f4, %f2, %f3;
	fma.rn.f32 	%f5, %f1, %f4, %f3;
	st.global.f32 	[%rd8], %f5;
$L__BB2_2:
	ret;

}


// ===== COMPILED SASS (sm_100) =====

	.target	sm_100

	.elftype	@"ET_EXEC"


//--------------------- .note.nv.tkinfo           --------------------------
	.section	.note.nv.tkinfo,"",@"SHT_NOTE"
	.sectionflags	@"SHF_NOTE_NV_TKINFO"
	.tkinfo
        /*0018*/ 	.word	0x00000002
        /*0030*/ 	.string	""
        /*0030*/ 	.string	"ptxas"
        /*0030*/ 	.string	"Cuda compilation tools, release 13.0, V13.0.88"
        /*0030*/ 	.string	"Build cuda_13.0.r13.0/compiler.36424714_0"
        /*0030*/ 	.string	"-arch sm_100 -m 64 "



//--------------------- .note.nv.cuinfo           --------------------------
	.section	.note.nv.cuinfo,"",@"SHT_NOTE"
	.sectionflags	@"SHF_NOTE_NV_CUINFO"
        /*0018*/ 	.short	0x0002
        /*001a*/ 	.short	0x0064
        /*001c*/ 	.short	0x0082
	.zero		2


//--------------------- .nv.info                  --------------------------
	.section	.nv.info,"",@"SHT_CUDA_INFO"
	.align	4


	//----- nvinfo : EIATTR_REGCOUNT
	.align		4
        /*0000*/ 	.byte	0x04, 0x2f
        /*0002*/ 	.short	(.L_1 - .L_0)
	.align		4
.L_0:
        /*0004*/ 	.word	index@(_Z11kernel_srcpPf)
        /*0008*/ 	.word	0x0000000d


	//----- nvinfo : EIATTR_FRAME_SIZE
	.align		4
.L_1:
        /*000c*/ 	.byte	0x04, 0x11
        /*000e*/ 	.short	(.L_3 - .L_2)
	.align		4
.L_2:
        /*0010*/ 	.word	index@($__internal_0_$__cuda_sm20_rcp_rn_f32_slowpath)
        /*0014*/ 	.word	0x00000000


	//----- nvinfo : EIATTR_FRAME_SIZE
	.align		4
.L_3:
        /*0018*/ 	.byte	0x04, 0x11
        /*001a*/ 	.short	(.L_5 - .L_4)
	.align		4
.L_4:
        /*001c*/ 	.word	index@(_Z11kernel_srcpPf)
        /*0020*/ 	.word	0x00000000


	//----- nvinfo : EIATTR_REGCOUNT
	.align		4
.L_5:
        /*0024*/ 	.byte	0x04, 0x2f
        /*0026*/ 	.short	(.L_7 - .L_6)
	.align		4
.L_6:
        /*0028*/ 	.word	index@(_Z13kernel_stanhviPf)
        /*002c*/ 	.word	0x0000000c


	//----- nvinfo : EIATTR_FRAME_SIZE
	.align		4
.L_7:
        /*0030*/ 	.byte	0x04, 0x11
        /*0032*/ 	.short	(.L_9 - .L_8)
	.align		4
.L_8:
        /*0034*/ 	.word	index@(_Z13kernel_stanhviPf)
        /*0038*/ 	.word	0x00000000


	//----- nvinfo : EIATTR_REGCOUNT
	.align		4
.L_9:
        /*003c*/ 	.byte	0x04, 0x2f
        /*003e*/ 	.short	(.L_11 - .L_10)
	.align		4
.L_10:
        /*0040*/ 	.word	index@(_Z20kernel_srandv_helperiPKfS0_Pf)
        /*0044*/ 	.word	0x0000000c


	//----- nvinfo : EIATTR_FRAME_SIZE
	.align		4
.L_11:
        /*0048*/ 	.byte	0x04, 0x11
        /*004a*/ 	.short	(.L_13 - .L_12)
	.align		4
.L_12:
        /*004c*/ 	.word	index@(_Z20kernel_srandv_helperiPKfS0_Pf)
        /*0050*/ 	.word	0x00000000


	//----- nvinfo : EIATTR_MIN_STACK_SIZE
	.align		4
.L_13:
        /*0054*/ 	.byte	0x04, 0x12
        /*0056*/ 	.short	(.L_15 - .L_14)
	.align		4
.L_14:
        /*0058*/ 	.word	index@(_Z20kernel_srandv_helperiPKfS0_Pf)
        /*005c*/ 	.word	0x00000000


	//----- nvinfo : EIATTR_MIN_STACK_SIZE
	.align		4
.L_15:
        /*0060*/ 	.byte	0x04, 0x12
        /*0062*/ 	.short	(.L_17 - .L_16)
	.align		4
.L_16:
        /*0064*/ 	.word	index@(_Z13kernel_stanhviPf)
        /*0068*/ 	.word	0x00000000


	//----- nvinfo : EIATTR_MIN_STACK_SIZE
	.align		4
.L_17:
        /*006c*/ 	.byte	0x04, 0x12
        /*006e*/ 	.short	(.L_19 - .L_18)
	.align		4
.L_18:
        /*0070*/ 	.word	index@(_Z11kernel_srcpPf)
        /*0074*/ 	.word	0x00000000
.L_19:


//--------------------- .nv.compat                --------------------------
	.section	.nv.compat,"",@"SHT_CUDA_COMPAT_INFO"
	.align	4
        /*0000*/ 	.byte	0x02, 0x09, 0x00, 0x00, 0x02, 0x02, 0x01, 0x00, 0x02, 0x05, 0x05, 0x00, 0x03, 0x07, 0x01, 0x01
        /*0010*/ 	.byte	0x02, 0x03, 0x00, 0x00, 0x02, 0x06, 0x01, 0x00, 0x04, 0x0b, 0x08, 0x00, 0x01, 0x00, 0x00, 0x00
        /*0020*/ 	.byte	0x00, 0x00, 0x00, 0x00


//--------------------- .nv.info._Z20kernel_srandv_helperiPKfS0_Pf --------------------------
	.section	.nv.info._Z20kernel_srandv_helperiPKfS0_Pf,"",@"SHT_CUDA_INFO"
	.sectionflags	@""
	.align	4


	//----- nvinfo : EIATTR_CUDA_API_VERSION
	.align		4
        /*0000*/ 	.byte	0x04, 0x37
        /*0002*/ 	.short	(.L_21 - .L_20)
.L_20:
        /*0004*/ 	.word	0x00000082


	//----- nvinfo : EIATTR_KPARAM_INFO
	.align		4
.L_21:
        /*0008*/ 	.byte	0x04, 0x17
        /*000a*/ 	.short	(.L_23 - .L_22)
.L_22:
        /*000c*/ 	.word	0x00000000
        /*0010*/ 	.short	0x0003
        /*0012*/ 	.short	0x0018
        /*0014*/ 	.byte	0x00, 0xf5, 0x21, 0x00


	//----- nvinfo : EIATTR_KPARAM_INFO
	.align		4
.L_23:
        /*0018*/ 	.byte	0x04, 0x17
        /*001a*/ 	.short	(.L_25 - .L_24)
.L_24:
        /*001c*/ 	.word	0x00000000
        /*0020*/ 	.short	0x0002
        /*0022*/ 	.short	0x0010
        /*0024*/ 	.byte	0x00, 0xf5, 0x21, 0x00


	//----- nvinfo : EIATTR_KPARAM_INFO
	.align		4
.L_25:
        /*0028*/ 	.byte	0x04, 0x17
        /*002a*/ 	.short	(.L_27 - .L_26)
.L_26:
        /*002c*/ 	.word	0x00000000
        /*0030*/ 	.short	0x0001
        /*0032*/ 	.short	0x0008
        /*0034*/ 	.byte	0x00, 0xf5, 0x21, 0x00


	//----- nvinfo : EIATTR_KPARAM_INFO
	.align		4
.L_27:
        /*0038*/ 	.byte	0x04, 0x17
        /*003a*/ 	.short	(.L_29 - .L_28)
.L_28:
        /*003c*/ 	.word	0x00000000
        /*0040*/ 	.short	0x0000
        /*0042*/ 	.short	0x0000
        /*0044*/ 	.byte	0x00, 0xf0, 0x11, 0x00


	//----- nvinfo : EIATTR_SPARSE_MMA_MASK
	.align		4
.L_29:
        /*0048*/ 	.byte	0x03, 0x50
        /*004a*/ 	.short	0x0000


	//----- nvinfo : EIATTR_MAXREG_COUNT
	.align		4
        /*004c*/ 	.byte	0x03, 0x1b
        /*004e*/ 	.short	0x00ff


	//----- nvinfo : EIATTR_MERCURY_ISA_VERSION
	.align		4
        /*0050*/ 	.byte	0x03, 0x5f
        /*0052*/ 	.short	0x0101


	//----- nvinfo : EIATTR_VRC_CTA_INIT_COUNT
	.align		4
        /*0054*/ 	.byte	0x02, 0x4a
	.zero		1
	.zero		1


	//----- nvinfo : EIATTR_EXIT_INSTR_OFFSETS
	.align		4
        /*0058*/ 	.byte	0x04, 0x1c
        /*005a*/ 	.short	(.L_31 - .L_30)


	//   ....[0]....
.L_30:
        /*005c*/ 	.word	0x00000070


	//   ....[1]....
        /*0060*/ 	.word	0x00000130


	//----- nvinfo : EIATTR_CBANK_PARAM_SIZE
	.align		4
.L_31:
        /*0064*/ 	.byte	0x03, 0x19
        /*0066*/ 	.short	0x0020


	//----- nvinfo : EIATTR_PARAM_CBANK
	.align		4
        /*0068*/ 	.byte	0x04, 0x0a
        /*006a*/ 	.short	(.L_33 - .L_32)
	.align		4
.L_32:
        /*006c*/ 	.word	index@(.nv.constant0._Z20kernel_srandv_helperiPKfS0_Pf)
        /*0070*/ 	.short	0x0380
        /*0072*/ 	.short	0x0020


	//----- nvinfo : EIATTR_SW_WAR
	.align		4
.L_33:
        /*0074*/ 	.byte	0x04, 0x36
        /*0076*/ 	.short	(.L_35 - .L_34)
.L_34:
        /*0078*/ 	.word	0x00000008
.L_35:


//--------------------- .nv.info._Z13kernel_stanhviPf --------------------------
	.section	.nv.info._Z13kernel_stanhviPf,"",@"SHT_CUDA_INFO"
	.sectionflags	@""
	.align	4


	//----- nvinfo : EIATTR_CUDA_API_VERSION
	.align		4
        /*0000*/ 	.byte	0x04, 0x37
        /*0002*/ 	.short	(.L_37 - .L_36)
.L_36:
        /*0004*/ 	.word	0x00000082


	//----- nvinfo : EIATTR_KPARAM_INFO
	.align		4
.L_37:
        /*0008*/ 	.byte	0x04, 0x17
        /*000a*/ 	.short	(.L_39 - .L_38)
.L_38:
        /*000c*/ 	.word	0x00000000
        /*0010*/ 	.short	0x0001
        /*0012*/ 	.short	0x0008
        /*0014*/ 	.byte	0x00, 0xf5, 0x21, 0x00


	//----- nvinfo : EIATTR_KPARAM_INFO
	.align		4
.L_39:
        /*0018*/ 	.byte	0x04, 0x17
        /*001a*/ 	.short	(.L_41 - .L_40)
.L_40:
        /*001c*/ 	.word	0x00000000
        /*0020*/ 	.short	0x0000
        /*0022*/ 	.short	0x0000
        /*0024*/ 	.byte	0x00, 0xf0, 0x11, 0x00


	//----- nvinfo : EIATTR_SPARSE_MMA_MASK
	.align		4
.L_41:
        /*0028*/ 	.byte	0x03, 0x50
        /*002a*/ 	.short	0x0000


	//----- nvinfo : EIATTR_MAXREG_COUNT
	.align		4
        /*002c*/ 	.byte	0x03, 0x1b
        /*002e*/ 	.short	0x00ff


	//----- nvinfo : EIATTR_MERCURY_ISA_VERSION
	.align		4
        /*0030*/ 	.byte	0x03, 0x5f
        /*0032*/ 	.short	0x0101


	//----- nvinfo : EIATTR_VRC_CTA_INIT_COUNT
	.align		4
        /*0034*/ 	.byte	0x02, 0x4a
	.zero		1
	.zero		1


	//----- nvinfo : EIATTR_EXIT_INSTR_OFFSETS
	.align		4
        /*0038*/ 	.byte	0x04, 0x1c
        /*003a*/ 	.short	(.L_43 - .L_42)


	//   ....[0]....
.L_42:
        /*003c*/ 	.word	0x00000070


	//   ....[1]....
        /*0040*/ 	.word	0x000001e0


	//----- nvinfo : EIATTR_CBANK_PARAM_SIZE
	.align		4
.L_43:
        /*0044*/ 	.byte	0x03, 0x19
        /*0046*/ 	.short	0x0010


	//----- nvinfo : EIATTR_PARAM_CBANK
	.align		4
        /*0048*/ 	.byte	0x04, 0x0a
        /*004a*/ 	.short	(.L_45 - .L_44)
	.align		4
.L_44:
        /*004c*/ 	.word	index@(.nv.constant0._Z13kernel_stanhviPf)
        /*0050*/ 	.short	0x0380
        /*0052*/ 	.short	0x0010


	//----- nvinfo : EIATTR_SW_WAR
	.align		4
.L_45:
        /*0054*/ 	.byte	0x04, 0x36
        /*0056*/ 	.short	(.L_47 - .L_46)
.L_46:
        /*0058*/ 	.word	0x00000008
.L_47:


//--------------------- .nv.info._Z11kernel_srcpPf --------------------------
	.section	.nv.info._Z11kernel_srcpPf,"",@"SHT_CUDA_INFO"
	.sectionflags	@""
	.align	4


	//----- nvinfo : EIATTR_CUDA_API_VERSION
	.align		4
        /*0000*/ 	.byte	0x04, 0x37
        /*0002*/ 	.short	(.L_49 - .L_48)
.L_48:
        /*0004*/ 	.word	0x00000082


	//----- nvinfo : EIATTR_KPARAM_INFO
	.align		4
.L_49:
        /*0008*/ 	.byte	0x04, 0x17
        /*000a*/ 	.short	(.L_51 - .L_50)
.L_50:
        /*000c*/ 	.word	0x00000000
        /*0010*/ 	.short	0x0000
        /*0012*/ 	.short	0x0000
        /*0014*/ 	.byte	0x00, 0xf5, 0x21, 0x00


	//----- nvinfo : EIATTR_SPARSE_MMA_MASK
	.align		4
.L_51:
        /*0018*/ 	.byte	0x03, 0x50
        /*001a*/ 	.short	0x0000


	//----- nvinfo : EIATTR_MAXREG_COUNT
	.align		4
        /*001c*/ 	.byte	0x03, 0x1b
        /*001e*/ 	.short	0x00ff


	//----- nvinfo : EIATTR_MERCURY_ISA_VERSION
	.align		4
        /*0020*/ 	.byte	0x03, 0x5f
        /*0022*/ 	.short	0x0101


	//----- nvinfo : EIATTR_VRC_CTA_INIT_COUNT
	.align		4
        /*0024*/ 	.byte	0x02, 0x4a
	.zero		1
	.zero		1


	//----- nvinfo : EIATTR_EXIT_INSTR_OFFSETS
	.align		4
        /*0028*/ 	.byte	0x04, 0x1c
        /*002a*/ 	.short	(.L_53 - .L_52)


	//   ....[0]....
.L_52:
        /*002c*/ 	.word	0x00000110


	//----- nvinfo : EIATTR_CRS_STACK_SIZE
	.align		4
.L_53:
        /*0030*/ 	.byte	0x04, 0x1e
        /*0032*/ 	.short	(.L_55 - .L_54)
.L_54:
        /*0034*/ 	.word	0x00000000


	//----- nvinfo : EIATTR_CBANK_PARAM_SIZE
	.align		4
.L_55:
        /*0038*/ 	.byte	0x03, 0x19
        /*003a*/ 	.short	0x0008


	//----- nvinfo : EIATTR_PARAM_CBANK
	.align		4
        /*003c*/ 	.byte	0x04, 0x0a
        /*003e*/ 	.short	(.L_57 - .L_56)
	.align		4
.L_56:
        /*0040*/ 	.word	index@(.nv.constant0._Z11kernel_srcpPf)
        /*0044*/ 	.short	0x0380
        /*0046*/ 	.short	0x0008


	//----- nvinfo : EIATTR_SW_WAR
	.align		4
.L_57:
        /*0048*/ 	.byte	0x04, 0x36
        /*004a*/ 	.short	(.L_59 - .L_58)
.L_58:
        /*004c*/ 	.word	0x00000008
.L_59:


//--------------------- .nv.callgraph             --------------------------
	.section	.nv.callgraph,"",@"SHT_CUDA_CALLGRAPH"
	.align	4
	.sectionentsize	8
	.align		4
        /*0000*/ 	.word	0x00000000
	.align		4
        /*0004*/ 	.word	0xffffffff
	.align		4
        /*0008*/ 	.word	0x00000000
	.align		4
        /*000c*/ 	.word	0xfffffffe
	.align		4
        /*0010*/ 	.word	0x00000000
	.align		4
        /*0014*/ 	.word	0xfffffffd
	.align		4
        /*0018*/ 	.word	0x00000000
	.align		4
        /*001c*/ 	.word	0xfffffffc


//--------------------- .text._Z20kernel_srandv_helperiPKfS0_Pf --------------------------
	.section	.text._Z20kernel_srandv_helperiPKfS0_Pf,"ax",@progbits
	.align	128
        .global         _Z20kernel_srandv_helperiPKfS0_Pf
        .type           _Z20kernel_srandv_helperiPKfS0_Pf,@function
        .size           _Z20kernel_srandv_helperiPKfS0_Pf,(.L_x_9 - _Z20kernel_srandv_helperiPKfS0_Pf)
        .other          _Z20kernel_srandv_helperiPKfS0_Pf,@"STO_CUDA_ENTRY STV_DEFAULT"
_Z20kernel_srandv_helperiPKfS0_Pf:
.text._Z20kernel_srandv_helperiPKfS0_Pf:
[----:B------:R-:W-:Y:S01]  /*0000*/  LDC R1, c[0x0][0x37c] ;  /* 0x0000df00ff017b82 */ /* 0x000fe20000000800 */
[----:B------:R-:W0:Y:S07]  /*0010*/  S2R R0, SR_TID.X ;  /* 0x0000000000007919 */ /* 0x000e2e0000002100 */
[----:B------:R-:W0:Y:S01]  /*0020*/  S2UR UR4, SR_CTAID.X ;  /* 0x00000000000479c3 */ /* 0x000e220000002500 */
[----:B------:R-:W1:Y:S07]  /*0030*/  LDCU UR5, c[0x0][0x380] ;  /* 0x00007000ff0577ac */ /* 0x000e6e0008000800 */
[----:B------:R-:W0:Y:S02]  /*0040*/  LDC R9, c[0x0][0x360] ;  /* 0x0000d800ff097b82 */ /* 0x000e240000000800 */
[----:B0-----:R-:W-:-:S05]  /*0050*/  IMAD R9, R9, UR4, R0 ;  /* 0x0000000409097c24 */ /* 0x001fca000f8e0200 */
[----:B-1----:R-:W-:-:S13]  /*0060*/  ISETP.GE.AND P0, PT, R9, UR5, PT ;  /* 0x0000000509007c0c */ /* 0x002fda000bf06270 */
[----:B------:R-:W-:Y:S05]  /*0070*/  @P0 EXIT ;  /* 0x000000000000094d */ /* 0x000fea0003800000 */
[----:B------:R-:W0:Y:S01]  /*0080*/  LDC.64 R2, c[0x0][0x398] ;  /* 0x0000e600ff027b82 */ /* 0x000e220000000a00 */
[----:B------:R-:W1:Y:S07]  /*0090*/  LDCU.64 UR4, c[0x0][0x358] ;  /* 0x00006b00ff0477ac */ /* 0x000e6e0008000a00 */
[----:B------:R-:W2:Y:S08]  /*00a0*/  LDC.64 R4, c[0x0][0x390] ;  /* 0x0000e400ff047b82 */ /* 0x000eb00000000a00 */
[----:B------:R-:W3:Y:S01]  /*00b0*/  LDC.64 R6, c[0x0][0x388] ;  /* 0x0000e200ff067b82 */ /* 0x000ee20000000a00 */
[----:B0-----:R-:W-:-:S05]  /*00c0*/  IMAD.WIDE R2, R9, 0x4, R2 ;  /* 0x0000000409027825 */ /* 0x001fca00078e0202 */
[----:B-1----:R-:W4:Y:S04]  /*00d0*/  LDG.E R0, desc[UR4][R2.64] ;  /* 0x0000000402007981 */ /* 0x002f28000c1e1900 */
[----:B--2---:R-:W2:Y:S04]  /*00e0*/  LDG.E R4, desc[UR4][R4.64] ;  /* 0x0000000404047981 */ /* 0x004ea8000c1e1900 */
[----:B---3--:R-:W2:Y:S02]  /*00f0*/  LDG.E R7, desc[UR4][R6.64] ;  /* 0x0000000406077981 */ /* 0x008ea4000c1e1900 */
[----:B--2---:R-:W-:-:S04]  /*0100*/  FADD R8, R4, -R7 ;  /* 0x8000000704087221 */ /* 0x004fc80000000000 */
[----:B----4-:R-:W-:-:S05]  /*0110*/  FFMA R9, R0, R8, R7 ;  /* 0x0000000800097223 */ /* 0x010fca0000000007 */
[----:B------:R-:W-:Y:S01]  /*0120*/  STG.E desc[UR4][R2.64], R9 ;  /* 0x0000000902007986 */ /* 0x000fe2000c101904 */
[----:B------:R-:W-:Y:S05]  /*0130*/  EXIT ;  /* 0x000000000000794d */ /* 0x000fea0003800000 */
.L_x_0:
[----:B------:R-:W-:-:S00]  /*0140*/  BRA `(.L_x_0) ;  /* 0xfffffffc00fc7947 */ /* 0x000fc0000383ffff */
[----:B------:R-:W-:-:S00]  /*0150*/  NOP ;  /* 0x0000000000007918 */ /* 0x000fc00000000000 */
        /* <DEDUP_REMOVED lines=10> */
.L_x_9:


//--------------------- .text._Z13kernel_stanhviPf --------------------------
	.section	.text._Z13kernel_stanhviPf,"ax",@progbits
	.align	128
        .global         _Z13kernel_stanhviPf
        .type           _Z13kernel_stanhviPf,@function
        .size           _Z13kernel_stanhviPf,(.L_x_10 - _Z13kernel_stanhviPf)
        .other          _Z13kernel_stanhviPf,@"STO_CUDA_ENTRY STV_DEFAULT"
_Z13kernel_stanhviPf:
.text._Z13kernel_stanhviPf:
        /* <DEDUP_REMOVED lines=9> */
[----:B------:R-:W1:Y:S01]  /*0090*/  LDCU.64 UR4, c[0x0][0x358] ;  /* 0x00006b00ff0477ac */ /* 0x000e620008000a00 */
[----:B0-----:R-:W-:-:S05]  /*00a0*/  IMAD.WIDE R2, R5, 0x4, R2 ;  /* 0x0000000405027825 */ /* 0x001fca00078e0202 */
[----:B-1----:R-:W2:Y:S01]  /*00b0*/  LDG.E R4, desc[UR4][R2.64] ;  /* 0x0000000402047981 */ /* 0x002ea2000c1e1900 */
[----:B------:R-:W-:Y:S01]  /*00c0*/  HFMA2 R8, -RZ, RZ, 1.125, -9232 ;  /* 0x3c80f082ff087431 */ /* 0x000fe200000001ff */
[----:B------:R-:W-:Y:S01]  /*00d0*/  MOV R6, 0x3f800000 ;  /* 0x3f80000000067802 */ /* 0x000fe20000000f00 */
[C---:B--2---:R-:W-:Y:S01]  /*00e0*/  FMUL R0, |R4|.reuse, 2.8853900432586669922 ;  /* 0x4038aa3b04007820 */ /* 0x044fe20000400200 */
[C---:B------:R-:W-:Y:S01]  /*00f0*/  FMUL R9, R4.reuse, R4 ;  /* 0x0000000404097220 */ /* 0x040fe20000400000 */
[C---:B------:R-:W-:Y:S02]  /*0100*/  FSETP.GE.AND P1, PT, |R4|.reuse, 0.60000002384185791016, PT ;  /* 0x3f19999a0400780b */ /* 0x040fe40003f26200 */
[----:B------:R-:W-:Y:S01]  /*0110*/  FSETP.GE.AND P0, PT, |R4|, 9.010913848876953125, PT ;  /* 0x41102cb40400780b */ /* 0x000fe20003f06200 */
[C---:B------:R-:W-:Y:S01]  /*0120*/  FFMA R8, R9.reuse, R8, -0.052303962409496307373 ;  /* 0xbd563cae09087423 */ /* 0x040fe20000000008 */
[----:B------:R-:W0:Y:S03]  /*0130*/  MUFU.EX2 R0, R0 ;  /* 0x0000000000007308 */ /* 0x000e260000000800 */
[----:B------:R-:W-:Y:S01]  /*0140*/  FFMA R8, R9, R8, 0.1331529766321182251 ;  /* 0x3e08594109087423 */ /* 0x000fe20000000008 */
[----:B0-----:R-:W-:-:S03]  /*0150*/  FADD R5, R0, 1 ;  /* 0x3f80000000057421 */ /* 0x001fc60000000000 */
[----:B------:R-:W-:-:S04]  /*0160*/  FFMA R0, R9, R8, -0.33332768082618713379 ;  /* 0xbeaaa9ed09007423 */ /* 0x000fc80000000008 */
[----:B------:R-:W-:Y:S01]  /*0170*/  FFMA R9, R9, R0, RZ ;  /* 0x0000000009097223 */ /* 0x000fe200000000ff */
[----:B------:R-:W0:Y:S02]  /*0180*/  MUFU.RCP R5, R5 ;  /* 0x0000000500057308 */ /* 0x000e240000001000 */
[----:B0-----:R-:W-:-:S05]  /*0190*/  FFMA R6, R5, -2, R6 ;  /* 0xc000000005067823 */ /* 0x001fca0000000006 */
[----:B------:R-:W-:-:S04]  /*01a0*/  FSEL R7, R6, 1, !P0 ;  /* 0x3f80000006077808 */ /* 0x000fc80004000000 */
[--C-:B------:R-:W-:Y:S01]  /*01b0*/  LOP3.LUT R7, R7, 0x80000000, R4.reuse, 0xb8, !PT ;  /* 0x8000000007077812 */ /* 0x100fe200078eb804 */
[----:B------:R-:W-:-:S05]  /*01c0*/  @!P1 FFMA R7, R4, R9, R4 ;  /* 0x0000000904079223 */ /* 0x000fca0000000004 */
[----:B------:R-:W-:Y:S01]  /*01d0*/  STG.E desc[UR4][R2.64], R7 ;  /* 0x0000000702007986 */ /* 0x000fe2000c101904 */
[----:B------:R-:W-:Y:S05]  /*01e0*/  EXIT ;  /* 0x000000000000794d */ /* 0x000fea0003800000 */
.L_x_1:
        /* <DEDUP_REMOVED lines=9> */
.L_x_10:


//--------------------- .text._Z11kernel_srcpPf   --------------------------
	.section	.text._Z11kernel_srcpPf,"ax",@progbits
	.align	128
        .global         _Z11kernel_srcpPf
        .type           _Z11kernel_srcpPf,@function
        .size           _Z11kernel_srcpPf,(.L_x_8 - _Z11kernel_srcpPf)
        .other          _Z11kernel_srcpPf,@"STO_CUDA_ENTRY STV_DEFAULT"
_Z11kernel_srcpPf:
.text._Z11kernel_srcpPf:
[----:B------:R-:W-:Y:S08]  /*0000*/  LDC R1, c[0x0][0x37c] ;  /* 0x0000df00ff017b82 */ /* 0x000ff00000000800 */
[----:B------:R-:W0:Y:S01]  /*0010*/  LDC.64 R2, c[0x0][0x380] ;  /* 0x0000e000ff027b82 */ /* 0x000e220000000a00 */
[----:B------:R-:W0:Y:S02]  /*0020*/  LDCU.64 UR4, c[0x0][0x358] ;  /* 0x00006b00ff0477ac */ /* 0x000e240008000a00 */
[----:B0-----:R-:W2:Y:S02]  /*0030*/  LDG.E R0, desc[UR4][R2.64] ;  /* 0x0000000402007981 */ /* 0x001ea4000c1e1900 */
[----:B--2---:R-:W-:-:S05]  /*0040*/  VIADD R4, R0, 0x1800000 ;  /* 0x0180000000047836 */ /* 0x004fca0000000000 */
[----:B------:R-:W-:-:S04]  /*0050*/  LOP3.LUT R4, R4, 0x7f800000, RZ, 0xc0, !PT ;  /* 0x7f80000004047812 */ /* 0x000fc800078ec0ff */
[----:B------:R-:W-:-:S13]  /*0060*/  ISETP.GT.U32.AND P0, PT, R4, 0x1ffffff, PT ;  /* 0x01ffffff0400780c */ /* 0x000fda0003f04070 */
[----:B------:R-:W-:Y:S05]  /*0070*/  @P0 BRA `(.L_x_2) ;  /* 0x00000000000c0947 */ /* 0x000fea0003800000 */
[----:B------:R-:W-:-:S07]  /*0080*/  MOV R2, 0xa0 ;  /* 0x000000a000027802 */ /* 0x000fce0000000f00 */
[----:B------:R-:W-:Y:S05]  /*0090*/  CALL.REL.NOINC `($__internal_0_$__cuda_sm20_rcp_rn_f32_slowpath) ;  /* 0x0000000000207944 */ /* 0x000fea0003c00000 */
[----:B------:R-:W-:Y:S05]  /*00a0*/  BRA `(.L_x_3) ;  /* 0x0000000000107947 */ /* 0x000fea0003800000 */
.L_x_2:
[----:B------:R-:W0:Y:S02]  /*00b0*/  MUFU.RCP R5, R0 ;  /* 0x0000000000057308 */ /* 0x000e240000001000 */
[----:B0-----:R-:W-:-:S04]  /*00c0*/  FFMA R2, R0, R5, -1 ;  /* 0xbf80000000027423 */ /* 0x001fc80000000005 */
[----:B------:R-:W-:-:S04]  /*00d0*/  FADD.FTZ R2, -R2, -RZ ;  /* 0x800000ff02027221 */ /* 0x000fc80000010100 */
[----:B------:R-:W-:-:S07]  /*00e0*/  FFMA R5, R5, R2, R5 ;  /* 0x0000000205057223 */ /* 0x000fce0000000005 */
.L_x_3:
[----:B------:R-:W0:Y:S02]  /*00f0*/  LDC.64 R2, c[0x0][0x380] ;  /* 0x0000e000ff027b82 */ /* 0x000e240000000a00 */
[----:B0-----:R-:W-:Y:S01]  /*0100*/  STG.E desc[UR4][R2.64], R5 ;  /* 0x0000000502007986 */ /* 0x001fe2000c101904 */
[----:B------:R-:W-:Y:S05]  /*0110*/  EXIT ;  /* 0x000000000000794d */ /* 0x000fea0003800000 */
        .weak           $__internal_0_$__cuda_sm20_rcp_rn_f32_slowpath
        .type           $__internal_0_$__cuda_sm20_rcp_rn_f32_slowpath,@function
        .size           $__internal_0_$__cuda_sm20_rcp_rn_f32_slowpath,(.L_x_8 - $__internal_0_$__cuda_sm20_rcp_rn_f32_slowpath)
$__internal_0_$__cuda_sm20_rcp_rn_f32_slowpath:
[----:B------:R-:W-:-:S05]  /*0120*/  IMAD.SHL.U32 R3, R0, 0x2, RZ ;  /* 0x0000000200037824 */ /* 0x000fca00078e00ff */
[----:B------:R-:W-:-:S04]  /*0130*/  SHF.R.U32.HI R3, RZ, 0x18, R3 ;  /* 0x00000018ff037819 */ /* 0x000fc80000011603 */
[----:B------:R-:W-:-:S13]  /*0140*/  ISETP.NE.U32.AND P0, PT, R3, RZ, PT ;  /* 0x000000ff0300720c */ /* 0x000fda0003f05070 */
[----:B------:R-:W-:Y:S05]  /*0150*/  @P0 BRA `(.L_x_4) ;  /* 0x00000000002c0947 */ /* 0x000fea0003800000 */
[----:B------:R-:W-:-:S05]  /*0160*/  IMAD.SHL.U32 R3, R0, 0x2, RZ ;  /* 0x0000000200037824 */ /* 0x000fca00078e00ff */
[----:B------:R-:W-:-:S13]  /*0170*/  ISETP.NE.AND P0, PT, R3, RZ, PT ;  /* 0x000000ff0300720c */ /* 0x000fda0003f05270 */
[----:B------:R2:W3:Y:S01]  /*0180*/  @!P0 MUFU.RCP R3, R0 ;  /* 0x0000000000038308 */ /* 0x0004e20000001000 */
[----:B------:R-:W-:Y:S05]  /*0190*/  @!P0 BRA `(.L_x_5) ;  /* 0x0000000000a48947 */ /* 0x000fea0003800000 */
[----:B------:R-:W-:-:S04]  /*01a0*/  FFMA R4, R0, 1.84467440737095516160e+19, RZ ;  /* 0x5f80000000047823 */ /* 0x000fc800000000ff */
[----:B---3--:R-:W2:Y:S02]  /*01b0*/  MUFU.RCP R3, R4 ;  /* 0x0000000400037308 */ /* 0x008ea40000001000 */
[----:B--2---:R-:W-:-:S04]  /*01c0*/  FFMA R0, R4, R3, -1 ;  /* 0xbf80000004007423 */ /* 0x004fc80000000003 */
[----:B------:R-:W-:-:S04]  /*01d0*/  FADD.FTZ R0, -R0, -RZ ;  /* 0x800000ff00007221 */ /* 0x000fc80000010100 */
[----:B------:R-:W-:-:S04]  /*01e0*/  FFMA R0, R3, R0, R3 ;  /* 0x0000000003007223 */ /* 0x000fc80000000003 */
[----:B------:R-:W-:Y:S01]  /*01f0*/  FFMA R3, R0, 1.84467440737095516160e+19, RZ ;  /* 0x5f80000000037823 */ /* 0x000fe200000000ff */
[----:B------:R-:W-:Y:S06]  /*0200*/  BRA `(.L_x_5) ;  /* 0x0000000000887947 */ /* 0x000fec0003800000 */
.L_x_4:
[----:B------:R-:W-:-:S05]  /*0210*/  VIADD R4, R3, 0xffffff03 ;  /* 0xffffff0303047836 */ /* 0x000fca0000000000 */
[----:B------:R-:W-:-:S13]  /*0220*/  ISETP.GT.U32.AND P0, PT, R4, 0x1, PT ;  /* 0x000000010400780c */ /* 0x000fda0003f04070 */
[----:B------:R-:W-:Y:S05]  /*0230*/  @P0 BRA `(.L_x_6) ;  /* 0x0000000000780947 */ /* 0x000fea0003800000 */
[----:B------:R-:W-:Y:S01]  /*0240*/  LOP3.LUT R5, R0, 0x7fffff, RZ, 0xc0, !PT ;  /* 0x007fffff00057812 */ /* 0x000fe200078ec0ff */
[----:B------:R-:W-:-:S03]  /*0250*/  IMAD.MOV.U32 R9, RZ, RZ, 0x3 ;  /* 0x00000003ff097424 */ /* 0x000fc600078e00ff */
[----:B------:R-:W-:Y:S02]  /*0260*/  LOP3.LUT R5, R5, 0x3f800000, RZ, 0xfc, !PT ;  /* 0x3f80000005057812 */ /* 0x000fe400078efcff */
[----:B------:R-:W-:Y:S02]  /*0270*/  SHF.L.U32 R10, R9, R4, RZ ;  /* 0x00000004090a7219 */ /* 0x000fe400000006ff */
[----:B------:R-:W0:Y:S02]  /*0280*/  MUFU.RCP R6, R5 ;  /* 0x0000000500067308 */ /* 0x000e240000001000 */
[----:B0-----:R-:W-:-:S04]  /*0290*/  FFMA R7, R5, R6, -1 ;  /* 0xbf80000005077423 */ /* 0x001fc80000000006 */
[----:B------:R-:W-:-:S04]  /*02a0*/  FADD.FTZ R7, -R7, -RZ ;  /* 0x800000ff07077221 */ /* 0x000fc80000010100 */
[CCC-:B------:R-:W-:Y:S01]  /*02b0*/  FFMA.RM R8, R6.reuse, R7.reuse, R6.reuse ;  /* 0x0000000706087223 */ /* 0x1c0fe20000004006 */
[----:B------:R-:W-:-:S04]  /*02c0*/  FFMA.RP R7, R6, R7, R6 ;  /* 0x0000000706077223 */ /* 0x000fc80000008006 */
[C---:B------:R-:W-:Y:S02]  /*02d0*/  LOP3.LUT R6, R8.reuse, 0x7fffff, RZ, 0xc0, !PT ;  /* 0x007fffff08067812 */ /* 0x040fe400078ec0ff */
[----:B------:R-:W-:Y:S02]  /*02e0*/  FSETP.NEU.FTZ.AND P0, PT, R8, R7, PT ;  /* 0x000000070800720b */ /* 0x000fe40003f1d000 */
[----:B------:R-:W-:Y:S02]  /*02f0*/  LOP3.LUT R7, R6, 0x800000, RZ, 0xfc, !PT ;  /* 0x0080000006077812 */ /* 0x000fe400078efcff */
[----:B------:R-:W-:Y:S02]  /*0300*/  SEL R6, RZ, 0xffffffff, !P0 ;  /* 0xffffffffff067807 */ /* 0x000fe40004000000 */
[----:B------:R-:W-:-:S03]  /*0310*/  LOP3.LUT R5, R10, R7, RZ, 0xc0, !PT ;  /* 0x000000070a057212 */ /* 0x000fc600078ec0ff */
[----:B------:R-:W-:Y:S01]  /*0320*/  IMAD.MOV R6, RZ, RZ, -R6 ;  /* 0x000000ffff067224 */ /* 0x000fe200078e0a06 */
[----:B------:R-:W-:-:S04]  /*0330*/  SHF.R.U32.HI R5, RZ, R4, R5 ;  /* 0x00000004ff057219 */ /* 0x000fc80000011605 */
[----:B------:R-:W-:Y:S02]  /*0340*/  LOP3.LUT P1, RZ, R6, R4, R7, 0xf8, !PT ;  /* 0x0000000406ff7212 */ /* 0x000fe4000782f807 */
[C---:B------:R-:W-:Y:S02]  /*0350*/  LOP3.LUT P0, RZ, R5.reuse, 0x1, RZ, 0xc0, !PT ;  /* 0x0000000105ff7812 */ /* 0x040fe4000780c0ff */
[----:B------:R-:W-:-:S04]  /*0360*/  LOP3.LUT P2, RZ, R5, 0x2, RZ, 0xc0, !PT ;  /* 0x0000000205ff7812 */ /* 0x000fc8000784c0ff */
[----:B------:R-:W-:Y:S02]  /*0370*/  PLOP3.LUT P0, PT, P0, P1, P2, 0xe0, 0x0 ;  /* 0x000000000000781c */ /* 0x000fe40000703c20 */
[----:B------:R-:W-:Y:S02]  /*0380*/  LOP3.LUT P1, RZ, R0, 0x7fffff, RZ, 0xc0, !PT ;  /* 0x007fffff00ff7812 */ /* 0x000fe4000782c0ff */
[----:B------:R-:W-:-:S05]  /*0390*/  SEL R4, RZ, 0x1, !P0 ;  /* 0x00000001ff047807 */ /* 0x000fca0004000000 */
[----:B------:R-:W-:-:S05]  /*03a0*/  IMAD.MOV R4, RZ, RZ, -R4 ;  /* 0x000000ffff047224 */ /* 0x000fca00078e0a04 */
[----:B------:R-:W-:Y:S01]  /*03b0*/  ISETP.GE.AND P0, PT, R4, RZ, PT ;  /* 0x000000ff0400720c */ /* 0x000fe20003f06270 */
[----:B------:R-:W-:-:S05]  /*03c0*/  VIADD R4, R3, 0xffffff04 ;  /* 0xffffff0403047836 */ /* 0x000fca0000000000 */
[----:B------:R-:W-:-:S07]  /*03d0*/  SHF.R.U32.HI R3, RZ, R4, R7 ;  /* 0x00000004ff037219 */ /* 0x000fce0000011607 */
[----:B------:R-:W-:-:S04]  /*03e0*/  @!P0 VIADD R3, R3, 0x1 ;  /* 0x0000000103038836 */ /* 0x000fc80000000000 */
[----:B------:R-:W-:-:S05]  /*03f0*/  @!P1 IMAD.SHL.U32 R3, R3, 0x2, RZ ;  /* 0x0000000203039824 */ /* 0x000fca00078e00ff */
[----:B------:R-:W-:Y:S01]  /*0400*/  LOP3.LUT R3, R3, 0x80000000, R0, 0xf8, !PT ;  /* 0x8000000003037812 */ /* 0x000fe200078ef800 */
[----:B------:R-:W-:Y:S06]  /*0410*/  BRA `(.L_x_5) ;  /* 0x0000000000047947 */ /* 0x000fec0003800000 */
.L_x_6:
[----:B------:R0:W1:Y:S02]  /*0420*/  MUFU.RCP R3, R0 ;  /* 0x0000000000037308 */ /* 0x0000640000001000 */
.L_x_5:
[----:B-1-3--:R-:W-:Y:S02]  /*0430*/  IMAD.MOV.U32 R5, RZ, RZ, R3 ;  /* 0x000000ffff057224 */ /* 0x00afe400078e0003 */
[----:B------:R-:W-:-:S04]  /*0440*/  IMAD.MOV.U32 R3, RZ, RZ, 0x0 ;  /* 0x00000000ff037424 */ /* 0x000fc800078e00ff */
[----:B0-2---:R-:W-:Y:S05]  /*0450*/  RET.REL.NODEC R2 `(_Z11kernel_srcpPf) ;  /* 0xfffffff802e87950 */ /* 0x005fea0003c3ffff */
.L_x_7:
        /* <DEDUP_REMOVED lines=10> */
.L_x_8:


//--------------------- .nv.shared.reserved.0     --------------------------
	.section	.nv.shared.reserved.0,"aw",@nobits
	.weak		__nv_reservedSMEM_offset_0_alias
	.size		__nv_reservedSMEM_offset_0_alias, 0, 64
	.other		__nv_reservedSMEM_offset_0_alias,@"STO_CUDA_RESERVED_SHARED STV_DEFAULT"
__nv_reservedSMEM_offset_0_alias:
	.zero		0
	.zero		64


//--------------------- .nv.constant0._Z20kernel_srandv_helperiPKfS0_Pf --------------------------
	.section	.nv.constant0._Z20kernel_srandv_helperiPKfS0_Pf,"a",@progbits
	.sectionflags	@""
	.align	4
.nv.constant0._Z20kernel_srandv_helperiPKfS0_Pf:
	.zero		928


//--------------------- .nv.constant0._Z13kernel_stanhviPf --------------------------
	.section	.nv.constant0._Z13kernel_stanhviPf,"a",@progbits
	.sectionflags	@""
	.align	4
.nv.constant0._Z13kernel_stanhviPf:
	.zero		912


//--------------------- .nv.constant0._Z11kernel_srcpPf --------------------------
	.section	.nv.constant0._Z11kernel_srcpPf,"a",@progbits
	.sectionflags	@""
	.align	4
.nv.constant0._Z11kernel_srcpPf:
	.zero		904


//--------------------- SYMBOLS --------------------------

	.type		.nv.reservedSmem.offset0,@object
	.size		.nv.reservedSmem.offset0,0x4
